//
// Generated by NVIDIA NVVM Compiler
//
// Compiler Build ID: CL-36424714
// Cuda compilation tools, release 13.0, V13.0.88
// Based on NVVM 20.0.0
//

.version 9.0
.target sm_100
.address_size 64

	// .globl	_Z6kernelILj512EEvPiS0_i
// _ZZ6kernelILj512EEvPiS0_iE4smem has been demoted

.visible .entry _Z6kernelILj512EEvPiS0_i(
	.param .u64 .ptr .align 1 _Z6kernelILj512EEvPiS0_i_param_0,
	.param .u64 .ptr .align 1 _Z6kernelILj512EEvPiS0_i_param_1,
	.param .u32 _Z6kernelILj512EEvPiS0_i_param_2
)
{
	.reg .pred 	%p<7>;
	.reg .b32 	%r<39>;
	.reg .b64 	%rd<9>;
	// demoted variable
	.shared .align 4 .b8 _ZZ6kernelILj512EEvPiS0_iE4smem[4096];
	ld.param.u64 	%rd1, [_Z6kernelILj512EEvPiS0_i_param_0];
	ld.param.u64 	%rd2, [_Z6kernelILj512EEvPiS0_i_param_1];
	ld.param.u32 	%r5, [_Z6kernelILj512EEvPiS0_i_param_2];
	mov.u32 	%r1, %tid.x;
	mov.u32 	%r6, %ntid.x;
	mov.u32 	%r2, %ctaid.x;
	mad.lo.s32 	%r3, %r6, %r2, %r1;
	setp.ge.u32 	%p1, %r3, %r5;
	shl.b32 	%r7, %r1, 2;
	mov.u32 	%r8, _ZZ6kernelILj512EEvPiS0_iE4smem;
	add.s32 	%r4, %r8, %r7;
	@%p1 bra 	$L__BB0_2;
	cvta.to.global.u64 	%rd3, %rd1;
	mul.wide.u32 	%rd4, %r3, 4;
	add.s64 	%rd5, %rd3, %rd4;
	ld.global.u32 	%r10, [%rd5];
	st.shared.u32 	[%r4], %r10;
	bra.uni 	$L__BB0_3;
$L__BB0_2:
	mov.b32 	%r9, 0;
	st.shared.u32 	[%r4], %r9;
$L__BB0_3:
	bar.sync 	0;
	bar.sync 	0;
	setp.gt.u32 	%p2, %r1, 255;
	@%p2 bra 	$L__BB0_5;
	ld.shared.u32 	%r11, [%r4+1024];
	ld.shared.u32 	%r12, [%r4];
	add.s32 	%r13, %r12, %r11;
	st.shared.u32 	[%r4], %r13;
$L__BB0_5:
	bar.sync 	0;
	setp.gt.u32 	%p3, %r1, 127;
	@%p3 bra 	$L__BB0_7;
	ld.shared.u32 	%r14, [%r4+512];
	ld.shared.u32 	%r15, [%r4];
	add.s32 	%r16, %r15, %r14;
	st.shared.u32 	[%r4], %r16;
$L__BB0_7:
	bar.sync 	0;
	setp.gt.u32 	%p4, %r1, 63;
	@%p4 bra 	$L__BB0_9;
	ld.shared.u32 	%r17, [%r4+256];
	ld.shared.u32 	%r18, [%r4];
	add.s32 	%r19, %r18, %r17;
	st.shared.u32 	[%r4], %r19;
$L__BB0_9:
	bar.sync 	0;
	setp.gt.u32 	%p5, %r1, 31;
	@%p5 bra 	$L__BB0_11;
	ld.volatile.shared.u32 	%r20, [%r4+128];
	ld.volatile.shared.u32 	%r21, [%r4];
	add.s32 	%r22, %r21, %r20;
	st.volatile.shared.u32 	[%r4], %r22;
	ld.volatile.shared.u32 	%r23, [%r4+64];
	ld.volatile.shared.u32 	%r24, [%r4];
	add.s32 	%r25, %r24, %r23;
	st.volatile.shared.u32 	[%r4], %r25;
	ld.volatile.shared.u32 	%r26, [%r4+32];
	ld.volatile.shared.u32 	%r27, [%r4];
	add.s32 	%r28, %r27, %r26;
	st.volatile.shared.u32 	[%r4], %r28;
	ld.volatile.shared.u32 	%r29, [%r4+16];
	ld.volatile.shared.u32 	%r30, [%r4];
	add.s32 	%r31, %r30, %r29;
	st.volatile.shared.u32 	[%r4], %r31;
	ld.volatile.shared.u32 	%r32, [%r4+8];
	ld.volatile.shared.u32 	%r33, [%r4];
	add.s32 	%r34, %r33, %r32;
	st.volatile.shared.u32 	[%r4], %r34;
	ld.volatile.shared.u32 	%r35, [%r4+4];
	ld.volatile.shared.u32 	%r36, [%r4];
	add.s32 	%r37, %r36, %r35;
	st.volatile.shared.u32 	[%r4], %r37;
$L__BB0_11:
	bar.sync 	0;
	setp.ne.s32 	%p6, %r1, 0;
	@%p6 bra 	$L__BB0_13;
	ld.shared.u32 	%r38, [_ZZ6kernelILj512EEvPiS0_iE4smem];
	cvta.to.global.u64 	%rd6, %rd2;
	mul.wide.u32 	%rd7, %r2, 4;
	add.s64 	%rd8, %rd6, %rd7;
	st.global.u32 	[%rd8], %r38;
$L__BB0_13:
	ret;

}


// ===== COMPILED SASS (sm_100) =====

	.target	sm_100

	.elftype	@"ET_EXEC"


//--------------------- .note.nv.tkinfo           --------------------------
	.section	.note.nv.tkinfo,"",@"SHT_NOTE"
	.sectionflags	@"SHF_NOTE_NV_TKINFO"
	.tkinfo
        /*0018*/ 	.word	0x00000002
        /*0030*/ 	.string	""
        /*0030*/ 	.string	"ptxas"
        /*0030*/ 	.string	"Cuda compilation tools, release 13.0, V13.0.88"
        /*0030*/ 	.string	"Build cuda_13.0.r13.0/compiler.36424714_0"
        /*0030*/ 	.string	"-arch sm_100 -m 64 "



//--------------------- .note.nv.cuinfo           --------------------------
	.section	.note.nv.cuinfo,"",@"SHT_NOTE"
	.sectionflags	@"SHF_NOTE_NV_CUINFO"
        /*0018*/ 	.short	0x0002
        /*001a*/ 	.short	0x0064
        /*001c*/ 	.short	0x0082
	.zero		2


//--------------------- .nv.info                  --------------------------
	.section	.nv.info,"",@"SHT_CUDA_INFO"
	.align	4


	//----- nvinfo : EIATTR_REGCOUNT
	.align		4
        /*0000*/ 	.byte	0x04, 0x2f
        /*0002*/ 	.short	(.L_1 - .L_0)
	.align		4
.L_0:
        /*0004*/ 	.word	index@(_Z6kernelILj512EEvPiS0_i)
        /*0008*/ 	.word	0x0000000c


	//----- nvinfo : EIATTR_FRAME_SIZE
	.align		4
.L_1:
        /*000c*/ 	.byte	0x04, 0x11
        /*000e*/ 	.short	(.L_3 - .L_2)
	.align		4
.L_2:
        /*0010*/ 	.word	index@(_Z6kernelILj512EEvPiS0_i)
        /*0014*/ 	.word	0x00000000


	//----- nvinfo : EIATTR_MIN_STACK_SIZE
	.align		4
.L_3:
        /*0018*/ 	.byte	0x04, 0x12
        /*001a*/ 	.short	(.L_5 - .L_4)
	.align		4
.L_4:
        /*001c*/ 	.word	index@(_Z6kernelILj512EEvPiS0_i)
        /*0020*/ 	.word	0x00000000
.L_5:


//--------------------- .nv.compat                --------------------------
	.section	.nv.compat,"",@"SHT_CUDA_COMPAT_INFO"
	.align	4
        /*0000*/ 	.byte	0x02, 0x09, 0x00, 0x00, 0x02, 0x02, 0x01, 0x00, 0x02, 0x05, 0x05, 0x00, 0x03, 0x07, 0x01, 0x01
        /*0010*/ 	.byte	0x02, 0x03, 0x00, 0x00, 0x02, 0x06, 0x01, 0x00, 0x04, 0x0b, 0x08, 0x00, 0x09, 0x00, 0x00, 0x00
        /*0020*/ 	.byte	0x00, 0x00, 0x00, 0x00


//--------------------- .nv.info._Z6kernelILj512EEvPiS0_i --------------------------
	.section	.nv.info._Z6kernelILj512EEvPiS0_i,"",@"SHT_CUDA_INFO"
	.sectionflags	@""
	.align	4


	//----- nvinfo : EIATTR_CUDA_API_VERSION
	.align		4
        /*0000*/ 	.byte	0x04, 0x37
        /*0002*/ 	.short	(.L_7 - .L_6)
.L_6:
        /*0004*/ 	.word	0x00000082


	//----- nvinfo : EIATTR_KPARAM_INFO
	.align		4
.L_7:
        /*0008*/ 	.byte	0x04, 0x17
        /*000a*/ 	.short	(.L_9 - .L_8)
.L_8:
        /*000c*/ 	.word	0x00000000
        /*0010*/ 	.short	0x0002
        /*0012*/ 	.short	0x0010
        /*0014*/ 	.byte	0x00, 0xf0, 0x11, 0x00


	//----- nvinfo : EIATTR_KPARAM_INFO
	.align		4
.L_9:
        /*0018*/ 	.byte	0x04, 0x17
        /*001a*/ 	.short	(.L_11 - .L_10)
.L_10:
        /*001c*/ 	.word	0x00000000
        /*0020*/ 	.short	0x0001
        /*0022*/ 	.short	0x0008
        /*0024*/ 	.byte	0x00, 0xf5, 0x21, 0x00


	//----- nvinfo : EIATTR_KPARAM_INFO
	.align		4
.L_11:
        /*0028*/ 	.byte	0x04, 0x17
        /*002a*/ 	.short	(.L_13 - .L_12)
.L_12:
        /*002c*/ 	.word	0x00000000
        /*0030*/ 	.short	0x0000
        /*0032*/ 	.short	0x0000
        /*0034*/ 	.byte	0x00, 0xf5, 0x21, 0x00


	//----- nvinfo : EIATTR_SPARSE_MMA_MASK
	.align		4
.L_13:
        /*0038*/ 	.byte	0x03, 0x50
        /*003a*/ 	.short	0x0000


	//----- nvinfo : EIATTR_MAXREG_COUNT
	.align		4
        /*003c*/ 	.byte	0x03, 0x1b
        /*003e*/ 	.short	0x00ff


	//----- nvinfo : EIATTR_NUM_BARRIERS
	.align		4
        /*0040*/ 	.byte	0x02, 0x4c
        /*0042*/ 	.byte	0x01
	.zero		1


	//----- nvinfo : EIATTR_MERCURY_ISA_VERSION
	.align		4
        /*0044*/ 	.byte	0x03, 0x5f
        /*0046*/ 	.short	0x0101


	//----- nvinfo : EIATTR_VRC_CTA_INIT_COUNT
	.align		4
        /*0048*/ 	.byte	0x02, 0x4a
	.zero		1
	.zero		1


	//----- nvinfo : EIATTR_EXIT_INSTR_OFFSETS
	.align		4
        /*004c*/ 	.byte	0x04, 0x1c
        /*004e*/ 	.short	(.L_15 - .L_14)


	//   ....[0]....
.L_14:
        /*0050*/ 	.word	0x00000430


	//   ....[1]....
        /*0054*/ 	.word	0x00000480


	//----- nvinfo : EIATTR_CRS_STACK_SIZE
	.align		4
.L_15:
        /*0058*/ 	.byte	0x04, 0x1e
        /*005a*/ 	.short	(.L_17 - .L_16)
.L_16:
        /*005c*/ 	.word	0x00000000


	//----- nvinfo : EIATTR_CBANK_PARAM_SIZE
	.align		4
.L_17:
        /*0060*/ 	.byte	0x03, 0x19
        /*0062*/ 	.short	0x0014


	//----- nvinfo : EIATTR_PARAM_CBANK
	.align		4
        /*0064*/ 	.byte	0x04, 0x0a
        /*0066*/ 	.short	(.L_19 - .L_18)
	.align		4
.L_18:
        /*0068*/ 	.word	index@(.nv.constant0._Z6kernelILj512EEvPiS0_i)
        /*006c*/ 	.short	0x0380
        /*006e*/ 	.short	0x0014


	//----- nvinfo : EIATTR_SW_WAR
	.align		4
.L_19:
        /*0070*/ 	.byte	0x04, 0x36
        /*0072*/ 	.short	(.L_21 - .L_20)
.L_20:
        /*0074*/ 	.word	0x00000008
.L_21:


//--------------------- .nv.callgraph             --------------------------
	.section	.nv.callgraph,"",@"SHT_CUDA_CALLGRAPH"
	.align	4
	.sectionentsize	8
	.align		4
        /*0000*/ 	.word	0x00000000
	.align		4
        /*0004*/ 	.word	0xffffffff
	.align		4
        /*0008*/ 	.word	0x00000000
	.align		4
        /*000c*/ 	.word	0xfffffffe
	.align		4
        /*0010*/ 	.word	0x00000000
	.align		4
        /*0014*/ 	.word	0xfffffffd
	.align		4
        /*0018*/ 	.word	0x00000000
	.align		4
        /*001c*/ 	.word	0xfffffffc


//--------------------- .text._Z6kernelILj512EEvPiS0_i --------------------------
	.section	.text._Z6kernelILj512EEvPiS0_i,"ax",@progbits
	.align	128
        .global         _Z6kernelILj512EEvPiS0_i
        .type           _Z6kernelILj512EEvPiS0_i,@function
        .size           _Z6kernelILj512EEvPiS0_i,(.L_x_3 - _Z6kernelILj512EEvPiS0_i)
        .other          _Z6kernelILj512EEvPiS0_i,@"STO_CUDA_ENTRY STV_DEFAULT"
_Z6kernelILj512EEvPiS0_i:
.text._Z6kernelILj512EEvPiS0_i:
[----:B------:R-:W-:Y:S01]  /*0000*/  LDC R1, c[0x0][0x37c] ;  /* 0x0000df00ff017b82 */ /* 0x000fe20000000800 */
[----:B------:R-:W0:Y:S01]  /*0010*/  S2R R9, SR_TID.X ;  /* 0x0000000000097919 */ /* 0x000e220000002100 */
[----:B------:R-:W0:Y:S01]  /*0020*/  LDCU UR4, c[0x0][0x360] ;  /* 0x00006c00ff0477ac */ /* 0x000e220008000800 */
[----:B------:R-:W0:Y:S01]  /*0030*/  S2R R0, SR_CTAID.X ;  /* 0x0000000000007919 */ /* 0x000e220000002500 */
[----:B------:R-:W1:Y:S01]  /*0040*/  LDCU UR5, c[0x0][0x390] ;  /* 0x00007200ff0577ac */ /* 0x000e620008000800 */
[----:B------:R-:W2:Y:S01]  /*0050*/  LDCU.64 UR6, c[0x0][0x358] ;  /* 0x00006b00ff0677ac */ /* 0x000ea20008000a00 */
[----:B0-----:R-:W-:-:S05]  /*0060*/  IMAD R3, R0, UR4, R9 ;  /* 0x0000000400037c24 */ /* 0x001fca000f8e0209 */
[----:B-1----:R-:W-:-:S13]  /*0070*/  ISETP.GE.U32.AND P0, PT, R3, UR5, PT ;  /* 0x0000000503007c0c */ /* 0x002fda000bf06070 */
[----:B------:R-:W0:Y:S02]  /*0080*/  @!P0 LDC.64 R4, c[0x0][0x380] ;  /* 0x0000e000ff048b82 */ /* 0x000e240000000a00 */
[----:B0-----:R-:W-:-:S06]  /*0090*/  @!P0 IMAD.WIDE.U32 R4, R3, 0x4, R4 ;  /* 0x0000000403048825 */ /* 0x001fcc00078e0004 */
[----:B--2---:R-:W2:Y:S01]  /*00a0*/  @!P0 LDG.E R5, desc[UR6][R4.64] ;  /* 0x0000000604058981 */ /* 0x004ea2000c1e1900 */
[----:B------:R-:W0:Y:S01]  /*00b0*/  S2UR UR5, SR_CgaCtaId ;  /* 0x00000000000579c3 */ /* 0x000e220000008800 */
[----:B------:R-:W-:Y:S01]  /*00c0*/  UMOV UR4, 0x400 ;  /* 0x0000040000047882 */ /* 0x000fe20000000000 */
[C---:B------:R-:W-:Y:S01]  /*00d0*/  ISETP.GT.U32.AND P1, PT, R9.reuse, 0xff, PT ;  /* 0x000000ff0900780c */ /* 0x040fe20003f24070 */
[----:B------:R-:W-:Y:S01]  /*00e0*/  BSSY.RECONVERGENT B0, `(.L_x_0) ;  /* 0x0000033000007945 */ /* 0x000fe20003800200 */
[----:B------:R-:W-:Y:S01]  /*00f0*/  ISETP.GT.U32.AND P2, PT, R9, 0x7f, PT ;  /* 0x0000007f0900780c */ /* 0x000fe20003f44070 */
[----:B0-----:R-:W-:-:S06]  /*0100*/  ULEA UR4, UR5, UR4, 0x18 ;  /* 0x0000000405047291 */ /* 0x001fcc000f8ec0ff */
[----:B------:R-:W-:-:S05]  /*0110*/  LEA R2, R9, UR4, 0x2 ;  /* 0x0000000409027c11 */ /* 0x000fca000f8e10ff */
[----:B--2---:R-:W-:Y:S04]  /*0120*/  @!P0 STS [R2], R5 ;  /* 0x0000000502008388 */ /* 0x004fe80000000800 */
[----:B------:R-:W-:Y:S01]  /*0130*/  @P0 STS [R2], RZ ;  /* 0x000000ff02000388 */ /* 0x000fe20000000800 */
[----:B------:R-:W-:Y:S08]  /*0140*/  BAR.SYNC.DEFER_BLOCKING 0x0 ;  /* 0x0000000000007b1d */ /* 0x000ff00000010000 */
[----:B------:R-:W-:Y:S01]  /*0150*/  BAR.SYNC.DEFER_BLOCKING 0x0 ;  /* 0x0000000000007b1d */ /* 0x000fe20000010000 */
[----:B------:R-:W-:-:S05]  /*0160*/  ISETP.GT.U32.AND P0, PT, R9, 0x3f, PT ;  /* 0x0000003f0900780c */ /* 0x000fca0003f04070 */
[----:B------:R-:W-:Y:S04]  /*0170*/  @!P1 LDS R3, [R2+0x400] ;  /* 0x0004000002039984 */ /* 0x000fe80000000800 */
[----:B------:R-:W0:Y:S02]  /*0180*/  @!P1 LDS R4, [R2] ;  /* 0x0000000002049984 */ /* 0x000e240000000800 */
[----:B0-----:R-:W-:-:S05]  /*0190*/  @!P1 IMAD.IADD R3, R3, 0x1, R4 ;  /* 0x0000000103039824 */ /* 0x001fca00078e0204 */
[----:B------:R-:W-:Y:S01]  /*01a0*/  @!P1 STS [R2], R3 ;  /* 0x0000000302009388 */ /* 0x000fe20000000800 */
[----:B------:R-:W-:Y:S01]  /*01b0*/  BAR.SYNC.DEFER_BLOCKING 0x0 ;  /* 0x0000000000007b1d */ /* 0x000fe20000010000 */
[----:B------:R-:W-:-:S05]  /*01c0*/  ISETP.GT.U32.AND P1, PT, R9, 0x1f, PT ;  /* 0x0000001f0900780c */ /* 0x000fca0003f24070 */
[----:B------:R-:W-:Y:S04]  /*01d0*/  @!P2 LDS R4, [R2+0x200] ;  /* 0x000200000204a984 */ /* 0x000fe80000000800 */
[----:B------:R-:W0:Y:S02]  /*01e0*/  @!P2 LDS R5, [R2] ;  /* 0x000000000205a984 */ /* 0x000e240000000800 */
[----:B0-----:R-:W-:-:S05]  /*01f0*/  @!P2 IMAD.IADD R5, R4, 0x1, R5 ;  /* 0x000000010405a824 */ /* 0x001fca00078e0205 */
[----:B------:R-:W-:Y:S01]  /*0200*/  @!P2 STS [R2], R5 ;  /* 0x000000050200a388 */ /* 0x000fe20000000800 */
[----:B------:R-:W-:Y:S01]  /*0210*/  BAR.SYNC.DEFER_BLOCKING 0x0 ;  /* 0x0000000000007b1d */ /* 0x000fe20000010000 */
[----:B------:R-:W-:-:S05]  /*0220*/  ISETP.NE.AND P2, PT, R9, RZ, PT ;  /* 0x000000ff0900720c */ /* 0x000fca0003f45270 */
[----:B------:R-:W-:Y:S04]  /*0230*/  @!P0 LDS R4, [R2+0x100] ;  /* 0x0001000002048984 */ /* 0x000fe80000000800 */
[----:B------:R-:W0:Y:S02]  /*0240*/  @!P0 LDS R7, [R2] ;  /* 0x0000000002078984 */ /* 0x000e240000000800 */
[----:B0-----:R-:W-:-:S05]  /*0250*/  @!P0 IADD3 R7, PT, PT, R4, R7, RZ ;  /* 0x0000000704078210 */ /* 0x001fca0007ffe0ff */
[----:B------:R0:W-:Y:S01]  /*0260*/  @!P0 STS [R2], R7 ;  /* 0x0000000702008388 */ /* 0x0001e20000000800 */
[----:B------:R-:W-:Y:S06]  /*0270*/  BAR.SYNC.DEFER_BLOCKING 0x0 ;  /* 0x0000000000007b1d */ /* 0x000fec0000010000 */
[----:B------:R-:W-:Y:S05]  /*0280*/  @P1 BRA `(.L_x_1) ;  /* 0x0000000000601947 */ /* 0x000fea0003800000 */
[----:B------:R-:W-:Y:S04]  /*0290*/  LDS R3, [R2+0x80] ;  /* 0x0000800002037984 */ /* 0x000fe80000000800 */
[----:B------:R-:W1:Y:S02]  /*02a0*/  LDS R4, [R2] ;  /* 0x0000000002047984 */ /* 0x000e640000000800 */
[----:B-1----:R-:W-:-:S05]  /*02b0*/  IMAD.IADD R3, R3, 0x1, R4 ;  /* 0x0000000103037824 */ /* 0x002fca00078e0204 */
[----:B------:R-:W-:Y:S04]  /*02c0*/  STS [R2], R3 ;  /* 0x0000000302007388 */ /* 0x000fe80000000800 */
[----:B------:R-:W-:Y:S04]  /*02d0*/  LDS R4, [R2+0x40] ;  /* 0x0000400002047984 */ /* 0x000fe80000000800 */
[----:B------:R-:W1:Y:S02]  /*02e0*/  LDS R5, [R2] ;  /* 0x0000000002057984 */ /* 0x000e640000000800 */
[----:B-1----:R-:W-:-:S05]  /*02f0*/  IADD3 R5, PT, PT, R4, R5, RZ ;  /* 0x0000000504057210 */ /* 0x002fca0007ffe0ff */
[----:B------:R-:W-:Y:S04]  /*0300*/  STS [R2], R5 ;  /* 0x0000000502007388 */ /* 0x000fe80000000800 */
[----:B------:R-:W-:Y:S04]  /*0310*/  LDS R4, [R2+0x20] ;  /* 0x0000200002047984 */ /* 0x000fe80000000800 */
[----:B0-----:R-:W0:Y:S02]  /*0320*/  LDS R7, [R2] ;  /* 0x0000000002077984 */ /* 0x001e240000000800 */
[----:B0-----:R-:W-:-:S05]  /*0330*/  IMAD.IADD R7, R4, 0x1, R7 ;  /* 0x0000000104077824 */ /* 0x001fca00078e0207 */
[----:B------:R-:W-:Y:S04]  /*0340*/  STS [R2], R7 ;  /* 0x0000000702007388 */ /* 0x000fe80000000800 */
[----:B------:R-:W-:Y:S04]  /*0350*/  LDS R4, [R2+0x10] ;  /* 0x0000100002047984 */ /* 0x000fe80000000800 */
[----:B------:R-:W0:Y:S02]  /*0360*/  LDS R9, [R2] ;  /* 0x0000000002097984 */ /* 0x000e240000000800 */
[----:B0-----:R-:W-:-:S05]  /*0370*/  IADD3 R9, PT, PT, R4, R9, RZ ;  /* 0x0000000904097210 */ /* 0x001fca0007ffe0ff */
[----:B------:R-:W-:Y:S04]  /*0380*/  STS [R2], R9 ;  /* 0x0000000902007388 */ /* 0x000fe80000000800 */
[----:B------:R-:W-:Y:S04]  /*0390*/  LDS R3, [R2+0x8] ;  /* 0x0000080002037984 */ /* 0x000fe80000000800 */
[----:B------:R-:W0:Y:S02]  /*03a0*/  LDS R4, [R2] ;  /* 0x0000000002047984 */ /* 0x000e240000000800 */
[----:B0-----:R-:W-:-:S05]  /*03b0*/  IMAD.IADD R3, R3, 0x1, R4 ;  /* 0x0000000103037824 */ /* 0x001fca00078e0204 */
[----:B------:R-:W-:Y:S04]  /*03c0*/  STS [R2], R3 ;  /* 0x0000000302007388 */ /* 0x000fe80000000800 */
[----:B------:R-:W-:Y:S04]  /*03d0*/  LDS R4, [R2+0x4] ;  /* 0x0000040002047984 */ /* 0x000fe80000000800 */
[----:B------:R-:W0:Y:S02]  /*03e0*/  LDS R5, [R2] ;  /* 0x0000000002057984 */ /* 0x000e240000000800 */
[----:B0-----:R-:W-:-:S05]  /*03f0*/  IADD3 R5, PT, PT, R4, R5, RZ ;  /* 0x0000000504057210 */ /* 0x001fca0007ffe0ff */
[----:B------:R1:W-:Y:S02]  /*0400*/  STS [R2], R5 ;  /* 0x0000000502007388 */ /* 0x0003e40000000800 */
.L_x_1:
[----:B------:R-:W-:Y:S05]  /*0410*/  BSYNC.RECONVERGENT B0 ;  /* 0x0000000000007941 */ /* 0x000fea0003800200 */
.L_x_0:
[----:B------:R-:W-:Y:S06]  /*0420*/  BAR.SYNC.DEFER_BLOCKING 0x0 ;  /* 0x0000000000007b1d */ /* 0x000fec0000010000 */
[----:B------:R-:W-:Y:S05]  /*0430*/  @P2 EXIT ;  /* 0x000000000000294d */ /* 0x000fea0003800000 */
[----:B-1----:R-:W1:Y:S01]  /*0440*/  LDS R5, [UR4] ;  /* 0x00000004ff057984 */ /* 0x002e620008000800 */
[----:B0-----:R-:W0:Y:S02]  /*0450*/  LDC.64 R2, c[0x0][0x388] ;  /* 0x0000e200ff027b82 */ /* 0x001e240000000a00 */
[----:B0-----:R-:W-:-:S05]  /*0460*/  IMAD.WIDE.U32 R2, R0, 0x4, R2 ;  /* 0x0000000400027825 */ /* 0x001fca00078e0002 */
[----:B-1----:R-:W-:Y:S01]  /*0470*/  STG.E desc[UR6][R2.64], R5 ;  /* 0x0000000502007986 */ /* 0x002fe2000c101906 */
[----:B------:R-:W-:Y:S05]  /*0480*/  EXIT ;  /* 0x000000000000794d */ /* 0x000fea0003800000 */
.L_x_2:
[----:B------:R-:W-:-:S00]  /*0490*/  BRA `(.L_x_2) ;  /* 0xfffffffc00fc7947 */ /* 0x000fc0000383ffff */
[----:B------:R-:W-:-:S00]  /*04a0*/  NOP ;  /* 0x0000000000007918 */ /* 0x000fc00000000000 */
        /* <DEDUP_REMOVED lines=13> */
.L_x_3:


//--------------------- .nv.shared._Z6kernelILj512EEvPiS0_i --------------------------
	.section	.nv.shared._Z6kernelILj512EEvPiS0_i,"aw",@nobits
	.sectionflags	@""
	.align	4
.nv.shared._Z6kernelILj512EEvPiS0_i:
	.zero		5120


//--------------------- .nv.shared.reserved.0     --------------------------
	.section	.nv.shared.reserved.0,"aw",@nobits
	.weak		__nv_reservedSMEM_offset_0_alias
	.size		__nv_reservedSMEM_offset_0_alias, 0, 64
	.other		__nv_reservedSMEM_offset_0_alias,@"STO_CUDA_RESERVED_SHARED STV_DEFAULT"
__nv_reservedSMEM_offset_0_alias:
	.zero		0
	.zero		64


//--------------------- .nv.constant0._Z6kernelILj512EEvPiS0_i --------------------------
	.section	.nv.constant0._Z6kernelILj512EEvPiS0_i,"a",@progbits
	.sectionflags	@""
	.align	4
.nv.constant0._Z6kernelILj512EEvPiS0_i:
	.zero		916


//--------------------- SYMBOLS --------------------------

	.type		.nv.reservedSmem.offset0,@object
	.size		.nv.reservedSmem.offset0,0x4
	.type		.nv.reservedSmem.cap,@object
	.size		.nv.reservedSmem.cap,0x4
